//
// Generated by NVIDIA NVVM Compiler
//
// Compiler Build ID: CL-36424714
// Cuda compilation tools, release 13.0, V13.0.88
// Based on NVVM 20.0.0
//

.version 9.0
.target sm_100
.address_size 64

	// .globl	_Z10dyadic_gpuPiS_S_i

.visible .entry _Z10dyadic_gpuPiS_S_i(
	.param .u64 .ptr .align 1 _Z10dyadic_gpuPiS_S_i_param_0,
	.param .u64 .ptr .align 1 _Z10dyadic_gpuPiS_S_i_param_1,
	.param .u64 .ptr .align 1 _Z10dyadic_gpuPiS_S_i_param_2,
	.param .u32 _Z10dyadic_gpuPiS_S_i_param_3
)
{
	.reg .pred 	%p<2>;
	.reg .b32 	%r<17>;
	.reg .b64 	%rd<13>;

	ld.param.u64 	%rd1, [_Z10dyadic_gpuPiS_S_i_param_0];
	ld.param.u64 	%rd2, [_Z10dyadic_gpuPiS_S_i_param_1];
	ld.param.u64 	%rd3, [_Z10dyadic_gpuPiS_S_i_param_2];
	ld.param.u32 	%r4, [_Z10dyadic_gpuPiS_S_i_param_3];
	mov.u32 	%r5, %tid.x;
	mov.u32 	%r6, %ntid.x;
	mov.u32 	%r7, %ctaid.x;
	mad.lo.s32 	%r1, %r6, %r7, %r5;
	mov.u32 	%r8, %tid.y;
	mov.u32 	%r9, %ntid.y;
	mov.u32 	%r10, %ctaid.y;
	mad.lo.s32 	%r11, %r9, %r10, %r8;
	max.s32 	%r12, %r1, %r11;
	setp.ge.s32 	%p1, %r12, %r4;
	@%p1 bra 	$L__BB0_2;
	cvta.to.global.u64 	%rd4, %rd2;
	cvta.to.global.u64 	%rd5, %rd3;
	cvta.to.global.u64 	%rd6, %rd1;
	mul.wide.u32 	%rd7, %r11, 4;
	add.s64 	%rd8, %rd4, %rd7;
	ld.global.u32 	%r13, [%rd8];
	mul.wide.s32 	%rd9, %r1, 4;
	add.s64 	%rd10, %rd5, %rd9;
	ld.global.u32 	%r14, [%rd10];
	mul.lo.s32 	%r15, %r14, %r13;
	mad.lo.s32 	%r16, %r4, %r11, %r1;
	mul.wide.s32 	%rd11, %r16, 4;
	add.s64 	%rd12, %rd6, %rd11;
	st.global.u32 	[%rd12], %r15;
$L__BB0_2:
	ret;

}


// ===== COMPILED SASS (sm_100) =====

	.target	sm_100

	.elftype	@"ET_EXEC"


//--------------------- .note.nv.tkinfo           --------------------------
	.section	.note.nv.tkinfo,"",@"SHT_NOTE"
	.sectionflags	@"SHF_NOTE_NV_TKINFO"
	.tkinfo
        /*0018*/ 	.word	0x00000002
        /*0030*/ 	.string	""
        /*0030*/ 	.string	"ptxas"
        /*0030*/ 	.string	"Cuda compilation tools, release 13.0, V13.0.88"
        /*0030*/ 	.string	"Build cuda_13.0.r13.0/compiler.36424714_0"
        /*0030*/ 	.string	"-arch sm_100 -m 64 "



//--------------------- .note.nv.cuinfo           --------------------------
	.section	.note.nv.cuinfo,"",@"SHT_NOTE"
	.sectionflags	@"SHF_NOTE_NV_CUINFO"
        /*0018*/ 	.short	0x0002
        /*001a*/ 	.short	0x0064
        /*001c*/ 	.short	0x0082
	.zero		2


//--------------------- .nv.info                  --------------------------
	.section	.nv.info,"",@"SHT_CUDA_INFO"
	.align	4


	//----- nvinfo : EIATTR_REGCOUNT
	.align		4
        /*0000*/ 	.byte	0x04, 0x2f
        /*0002*/ 	.short	(.L_1 - .L_0)
	.align		4
.L_0:
        /*0004*/ 	.word	index@(_Z10dyadic_gpuPiS_S_i)
        /*0008*/ 	.word	0x0000000c


	//----- nvinfo : EIATTR_FRAME_SIZE
	.align		4
.L_1:
        /*000c*/ 	.byte	0x04, 0x11
        /*000e*/ 	.short	(.L_3 - .L_2)
	.align		4
.L_2:
        /*0010*/ 	.word	index@(_Z10dyadic_gpuPiS_S_i)
        /*0014*/ 	.word	0x00000000


	//----- nvinfo : EIATTR_MIN_STACK_SIZE
	.align		4
.L_3:
        /*0018*/ 	.byte	0x04, 0x12
        /*001a*/ 	.short	(.L_5 - .L_4)
	.align		4
.L_4:
        /*001c*/ 	.word	index@(_Z10dyadic_gpuPiS_S_i)
        /*0020*/ 	.word	0x00000000
.L_5:


//--------------------- .nv.compat                --------------------------
	.section	.nv.compat,"",@"SHT_CUDA_COMPAT_INFO"
	.align	4
        /*0000*/ 	.byte	0x02, 0x09, 0x00, 0x00, 0x02, 0x02, 0x01, 0x00, 0x02, 0x05, 0x05, 0x00, 0x03, 0x07, 0x01, 0x01
        /*0010*/ 	.byte	0x02, 0x03, 0x00, 0x00, 0x02, 0x06, 0x01, 0x00, 0x04, 0x0b, 0x08, 0x00, 0x09, 0x00, 0x00, 0x00
        /*0020*/ 	.byte	0x00, 0x00, 0x00, 0x00


//--------------------- .nv.info._Z10dyadic_gpuPiS_S_i --------------------------
	.section	.nv.info._Z10dyadic_gpuPiS_S_i,"",@"SHT_CUDA_INFO"
	.sectionflags	@""
	.align	4


	//----- nvinfo : EIATTR_CUDA_API_VERSION
	.align		4
        /*0000*/ 	.byte	0x04, 0x37
        /*0002*/ 	.short	(.L_7 - .L_6)
.L_6:
        /*0004*/ 	.word	0x00000082


	//----- nvinfo : EIATTR_KPARAM_INFO
	.align		4
.L_7:
        /*0008*/ 	.byte	0x04, 0x17
        /*000a*/ 	.short	(.L_9 - .L_8)
.L_8:
        /*000c*/ 	.word	0x00000000
        /*0010*/ 	.short	0x0003
        /*0012*/ 	.short	0x0018
        /*0014*/ 	.byte	0x00, 0xf0, 0x11, 0x00


	//----- nvinfo : EIATTR_KPARAM_INFO
	.align		4
.L_9:
        /*0018*/ 	.byte	0x04, 0x17
        /*001a*/ 	.short	(.L_11 - .L_10)
.L_10:
        /*001c*/ 	.word	0x00000000
        /*0020*/ 	.short	0x0002
        /*0022*/ 	.short	0x0010
        /*0024*/ 	.byte	0x00, 0xf5, 0x21, 0x00


	//----- nvinfo : EIATTR_KPARAM_INFO
	.align		4
.L_11:
        /*0028*/ 	.byte	0x04, 0x17
        /*002a*/ 	.short	(.L_13 - .L_12)
.L_12:
        /*002c*/ 	.word	0x00000000
        /*0030*/ 	.short	0x0001
        /*0032*/ 	.short	0x0008
        /*0034*/ 	.byte	0x00, 0xf5, 0x21, 0x00


	//----- nvinfo : EIATTR_KPARAM_INFO
	.align		4
.L_13:
        /*0038*/ 	.byte	0x04, 0x17
        /*003a*/ 	.short	(.L_15 - .L_14)
.L_14:
        /*003c*/ 	.word	0x00000000
        /*0040*/ 	.short	0x0000
        /*0042*/ 	.short	0x0000
        /*0044*/ 	.byte	0x00, 0xf5, 0x21, 0x00


	//----- nvinfo : EIATTR_SPARSE_MMA_MASK
	.align		4
.L_15:
        /*0048*/ 	.byte	0x03, 0x50
        /*004a*/ 	.short	0x0000


	//----- nvinfo : EIATTR_MAXREG_COUNT
	.align		4
        /*004c*/ 	.byte	0x03, 0x1b
        /*004e*/ 	.short	0x00ff


	//----- nvinfo : EIATTR_MERCURY_ISA_VERSION
	.align		4
        /*0050*/ 	.byte	0x03, 0x5f
        /*0052*/ 	.short	0x0101


	//----- nvinfo : EIATTR_VRC_CTA_INIT_COUNT
	.align		4
        /*0054*/ 	.byte	0x02, 0x4a
	.zero		1
	.zero		1


	//----- nvinfo : EIATTR_EXIT_INSTR_OFFSETS
	.align		4
        /*0058*/ 	.byte	0x04, 0x1c
        /*005a*/ 	.short	(.L_17 - .L_16)


	//   ....[0]....
.L_16:
        /*005c*/ 	.word	0x000000c0


	//   ....[1]....
        /*0060*/ 	.word	0x00000190


	//----- nvinfo : EIATTR_CBANK_PARAM_SIZE
	.align		4
.L_17:
        /*0064*/ 	.byte	0x03, 0x19
        /*0066*/ 	.short	0x001c


	//----- nvinfo : EIATTR_PARAM_CBANK
	.align		4
        /*0068*/ 	.byte	0x04, 0x0a
        /*006a*/ 	.short	(.L_19 - .L_18)
	.align		4
.L_18:
        /*006c*/ 	.word	index@(.nv.constant0._Z10dyadic_gpuPiS_S_i)
        /*0070*/ 	.short	0x0380
        /*0072*/ 	.short	0x001c


	//----- nvinfo : EIATTR_SW_WAR
	.align		4
.L_19:
        /*0074*/ 	.byte	0x04, 0x36
        /*0076*/ 	.short	(.L_21 - .L_20)
.L_20:
        /*0078*/ 	.word	0x00000008
.L_21:


//--------------------- .nv.callgraph             --------------------------
	.section	.nv.callgraph,"",@"SHT_CUDA_CALLGRAPH"
	.align	4
	.sectionentsize	8
	.align		4
        /*0000*/ 	.word	0x00000000
	.align		4
        /*0004*/ 	.word	0xffffffff
	.align		4
        /*0008*/ 	.word	0x00000000
	.align		4
        /*000c*/ 	.word	0xfffffffe
	.align		4
        /*0010*/ 	.word	0x00000000
	.align		4
        /*0014*/ 	.word	0xfffffffd
	.align		4
        /*0018*/ 	.word	0x00000000
	.align		4
        /*001c*/ 	.word	0xfffffffc


//--------------------- .text._Z10dyadic_gpuPiS_S_i --------------------------
	.section	.text._Z10dyadic_gpuPiS_S_i,"ax",@progbits
	.align	128
        .global         _Z10dyadic_gpuPiS_S_i
        .type           _Z10dyadic_gpuPiS_S_i,@function
        .size           _Z10dyadic_gpuPiS_S_i,(.L_x_1 - _Z10dyadic_gpuPiS_S_i)
        .other          _Z10dyadic_gpuPiS_S_i,@"STO_CUDA_ENTRY STV_DEFAULT"
_Z10dyadic_gpuPiS_S_i:
.text._Z10dyadic_gpuPiS_S_i:
[----:B------:R-:W-:Y:S01]  /*0000*/  LDC R1, c[0x0][0x37c] ;  /* 0x0000df00ff017b82 */ /* 0x000fe20000000800 */
[----:B------:R-:W0:Y:S01]  /*0010*/  S2R R9, SR_TID.X ;  /* 0x0000000000097919 */ /* 0x000e220000002100 */
[----:B------:R-:W0:Y:S01]  /*0020*/  LDCU UR4, c[0x0][0x360] ;  /* 0x00006c00ff0477ac */ /* 0x000e220008000800 */
[----:B------:R-:W0:Y:S01]  /*0030*/  S2R R0, SR_CTAID.X ;  /* 0x0000000000007919 */ /* 0x000e220000002500 */
[----:B------:R-:W1:Y:S01]  /*0040*/  LDCU UR5, c[0x0][0x364] ;  /* 0x00006c80ff0577ac */ /* 0x000e620008000800 */
[----:B------:R-:W1:Y:S01]  /*0050*/  S2R R2, SR_TID.Y ;  /* 0x0000000000027919 */ /* 0x000e620000002200 */
[----:B------:R-:W2:Y:S01]  /*0060*/  LDCU UR6, c[0x0][0x398] ;  /* 0x00007300ff0677ac */ /* 0x000ea20008000800 */
[----:B------:R-:W1:Y:S01]  /*0070*/  S2R R3, SR_CTAID.Y ;  /* 0x0000000000037919 */ /* 0x000e620000002600 */
[----:B0-----:R-:W-:Y:S02]  /*0080*/  IMAD R9, R0, UR4, R9 ;  /* 0x0000000400097c24 */ /* 0x001fe4000f8e0209 */
[----:B-1----:R-:W-:-:S05]  /*0090*/  IMAD R0, R3, UR5, R2 ;  /* 0x0000000503007c24 */ /* 0x002fca000f8e0202 */
[----:B------:R-:W-:-:S04]  /*00a0*/  VIMNMX R2, PT, PT, R9, R0, !PT ;  /* 0x0000000009027248 */ /* 0x000fc80007fe0100 */
[----:B--2---:R-:W-:-:S13]  /*00b0*/  ISETP.GE.AND P0, PT, R2, UR6, PT ;  /* 0x0000000602007c0c */ /* 0x004fda000bf06270 */
[----:B------:R-:W-:Y:S05]  /*00c0*/  @P0 EXIT ;  /* 0x000000000000094d */ /* 0x000fea0003800000 */
[----:B------:R-:W0:Y:S01]  /*00d0*/  LDC.64 R2, c[0x0][0x388] ;  /* 0x0000e200ff027b82 */ /* 0x000e220000000a00 */
[----:B------:R-:W1:Y:S07]  /*00e0*/  LDCU.64 UR4, c[0x0][0x358] ;  /* 0x00006b00ff0477ac */ /* 0x000e6e0008000a00 */
[----:B------:R-:W2:Y:S08]  /*00f0*/  LDC.64 R4, c[0x0][0x390] ;  /* 0x0000e400ff047b82 */ /* 0x000eb00000000a00 */
[----:B------:R-:W3:Y:S01]  /*0100*/  LDC.64 R6, c[0x0][0x380] ;  /* 0x0000e000ff067b82 */ /* 0x000ee20000000a00 */
[----:B0-----:R-:W-:-:S06]  /*0110*/  IMAD.WIDE.U32 R2, R0, 0x4, R2 ;  /* 0x0000000400027825 */ /* 0x001fcc00078e0002 */
[----:B-1----:R-:W4:Y:S01]  /*0120*/  LDG.E R2, desc[UR4][R2.64] ;  /* 0x0000000402027981 */ /* 0x002f22000c1e1900 */
[----:B--2---:R-:W-:-:S06]  /*0130*/  IMAD.WIDE R4, R9, 0x4, R4 ;  /* 0x0000000409047825 */ /* 0x004fcc00078e0204 */
[----:B------:R-:W4:Y:S01]  /*0140*/  LDG.E R5, desc[UR4][R4.64] ;  /* 0x0000000404057981 */ /* 0x000f22000c1e1900 */
[----:B------:R-:W-:-:S04]  /*0150*/  IMAD R9, R0, UR6, R9 ;  /* 0x0000000600097c24 */ /* 0x000fc8000f8e0209 */
[----:B---3--:R-:W-:-:S04]  /*0160*/  IMAD.WIDE R6, R9, 0x4, R6 ;  /* 0x0000000409067825 */ /* 0x008fc800078e0206 */
[----:B----4-:R-:W-:-:S05]  /*0170*/  IMAD R9, R2, R5, RZ ;  /* 0x0000000502097224 */ /* 0x010fca00078e02ff */
[----:B------:R-:W-:Y:S01]  /*0180*/  STG.E desc[UR4][R6.64], R9 ;  /* 0x0000000906007986 */ /* 0x000fe2000c101904 */
[----:B------:R-:W-:Y:S05]  /*0190*/  EXIT ;  /* 0x000000000000794d */ /* 0x000fea0003800000 */
.L_x_0:
[----:B------:R-:W-:-:S00]  /*01a0*/  BRA `(.L_x_0) ;  /* 0xfffffffc00fc7947 */ /* 0x000fc0000383ffff */
[----:B------:R-:W-:-:S00]  /*01b0*/  NOP ;  /* 0x0000000000007918 */ /* 0x000fc00000000000 */
        /* <DEDUP_REMOVED lines=12> */
.L_x_1:


//--------------------- .nv.shared.reserved.0     --------------------------
	.section	.nv.shared.reserved.0,"aw",@nobits
	.weak		__nv_reservedSMEM_offset_0_alias
	.size		__nv_reservedSMEM_offset_0_alias, 0, 64
	.other		__nv_reservedSMEM_offset_0_alias,@"STO_CUDA_RESERVED_SHARED STV_DEFAULT"
__nv_reservedSMEM_offset_0_alias:
	.zero		0
	.zero		64


//--------------------- .nv.constant0._Z10dyadic_gpuPiS_S_i --------------------------
	.section	.nv.constant0._Z10dyadic_gpuPiS_S_i,"a",@progbits
	.sectionflags	@""
	.align	4
.nv.constant0._Z10dyadic_gpuPiS_S_i:
	.zero		924


//--------------------- SYMBOLS --------------------------

	.type		.nv.reservedSmem.offset0,@object
	.size		.nv.reservedSmem.offset0,0x4
